//
// Generated by NVIDIA NVVM Compiler
//
// Compiler Build ID: CL-36424714
// Cuda compilation tools, release 13.0, V13.0.88
// Based on NVVM 20.0.0
//

.version 9.0
.target sm_100
.address_size 64

	// .globl	convolution_relu_layer

.visible .entry convolution_relu_layer(
	.param .u64 .ptr .align 1 convolution_relu_layer_param_0,
	.param .u64 .ptr .align 1 convolution_relu_layer_param_1,
	.param .u64 .ptr .align 1 convolution_relu_layer_param_2
)
{
	.reg .pred 	%p<2>;
	.reg .b32 	%r<6>;
	.reg .b64 	%rd<19>;
	.reg .b64 	%fd<77>;

	ld.param.u64 	%rd1, [convolution_relu_layer_param_0];
	ld.param.u64 	%rd2, [convolution_relu_layer_param_1];
	ld.param.u64 	%rd3, [convolution_relu_layer_param_2];
	cvta.to.global.u64 	%rd4, %rd2;
	cvta.to.global.u64 	%rd5, %rd1;
	mov.u32 	%r1, %ctaid.x;
	mov.u32 	%r2, %tid.x;
	mov.u32 	%r3, %tid.y;
	mul.lo.s32 	%r4, %r2, 5;
	mul.lo.s32 	%r5, %r3, 5;
	mul.wide.u32 	%rd6, %r1, 200;
	add.s64 	%rd7, %rd4, %rd6;
	mul.wide.u32 	%rd8, %r4, 800;
	add.s64 	%rd9, %rd5, %rd8;
	mul.wide.u32 	%rd10, %r5, 8;
	add.s64 	%rd11, %rd9, %rd10;
	ld.global.f64 	%fd1, [%rd11];
	ld.global.f64 	%fd2, [%rd7];
	fma.rn.f64 	%fd3, %fd1, %fd2, 0d0000000000000000;
	ld.global.f64 	%fd4, [%rd11+8];
	ld.global.f64 	%fd5, [%rd7+8];
	fma.rn.f64 	%fd6, %fd4, %fd5, %fd3;
	ld.global.f64 	%fd7, [%rd11+16];
	ld.global.f64 	%fd8, [%rd7+16];
	fma.rn.f64 	%fd9, %fd7, %fd8, %fd6;
	ld.global.f64 	%fd10, [%rd11+24];
	ld.global.f64 	%fd11, [%rd7+24];
	fma.rn.f64 	%fd12, %fd10, %fd11, %fd9;
	ld.global.f64 	%fd13, [%rd11+32];
	ld.global.f64 	%fd14, [%rd7+32];
	fma.rn.f64 	%fd15, %fd13, %fd14, %fd12;
	ld.global.f64 	%fd16, [%rd11+800];
	ld.global.f64 	%fd17, [%rd7+40];
	fma.rn.f64 	%fd18, %fd16, %fd17, %fd15;
	ld.global.f64 	%fd19, [%rd11+808];
	ld.global.f64 	%fd20, [%rd7+48];
	fma.rn.f64 	%fd21, %fd19, %fd20, %fd18;
	ld.global.f64 	%fd22, [%rd11+816];
	ld.global.f64 	%fd23, [%rd7+56];
	fma.rn.f64 	%fd24, %fd22, %fd23, %fd21;
	ld.global.f64 	%fd25, [%rd11+824];
	ld.global.f64 	%fd26, [%rd7+64];
	fma.rn.f64 	%fd27, %fd25, %fd26, %fd24;
	ld.global.f64 	%fd28, [%rd11+832];
	ld.global.f64 	%fd29, [%rd7+72];
	fma.rn.f64 	%fd30, %fd28, %fd29, %fd27;
	ld.global.f64 	%fd31, [%rd11+1600];
	ld.global.f64 	%fd32, [%rd7+80];
	fma.rn.f64 	%fd33, %fd31, %fd32, %fd30;
	ld.global.f64 	%fd34, [%rd11+1608];
	ld.global.f64 	%fd35, [%rd7+88];
	fma.rn.f64 	%fd36, %fd34, %fd35, %fd33;
	ld.global.f64 	%fd37, [%rd11+1616];
	ld.global.f64 	%fd38, [%rd7+96];
	fma.rn.f64 	%fd39, %fd37, %fd38, %fd36;
	ld.global.f64 	%fd40, [%rd11+1624];
	ld.global.f64 	%fd41, [%rd7+104];
	fma.rn.f64 	%fd42, %fd40, %fd41, %fd39;
	ld.global.f64 	%fd43, [%rd11+1632];
	ld.global.f64 	%fd44, [%rd7+112];
	fma.rn.f64 	%fd45, %fd43, %fd44, %fd42;
	ld.global.f64 	%fd46, [%rd11+2400];
	ld.global.f64 	%fd47, [%rd7+120];
	fma.rn.f64 	%fd48, %fd46, %fd47, %fd45;
	ld.global.f64 	%fd49, [%rd11+2408];
	ld.global.f64 	%fd50, [%rd7+128];
	fma.rn.f64 	%fd51, %fd49, %fd50, %fd48;
	ld.global.f64 	%fd52, [%rd11+2416];
	ld.global.f64 	%fd53, [%rd7+136];
	fma.rn.f64 	%fd54, %fd52, %fd53, %fd51;
	ld.global.f64 	%fd55, [%rd11+2424];
	ld.global.f64 	%fd56, [%rd7+144];
	fma.rn.f64 	%fd57, %fd55, %fd56, %fd54;
	ld.global.f64 	%fd58, [%rd11+2432];
	ld.global.f64 	%fd59, [%rd7+152];
	fma.rn.f64 	%fd60, %fd58, %fd59, %fd57;
	ld.global.f64 	%fd61, [%rd11+3200];
	ld.global.f64 	%fd62, [%rd7+160];
	fma.rn.f64 	%fd63, %fd61, %fd62, %fd60;
	ld.global.f64 	%fd64, [%rd11+3208];
	ld.global.f64 	%fd65, [%rd7+168];
	fma.rn.f64 	%fd66, %fd64, %fd65, %fd63;
	ld.global.f64 	%fd67, [%rd11+3216];
	ld.global.f64 	%fd68, [%rd7+176];
	fma.rn.f64 	%fd69, %fd67, %fd68, %fd66;
	ld.global.f64 	%fd70, [%rd11+3224];
	ld.global.f64 	%fd71, [%rd7+184];
	fma.rn.f64 	%fd72, %fd70, %fd71, %fd69;
	ld.global.f64 	%fd73, [%rd11+3232];
	ld.global.f64 	%fd74, [%rd7+192];
	fma.rn.f64 	%fd75, %fd73, %fd74, %fd72;
	cvta.to.global.u64 	%rd12, %rd3;
	mul.wide.u32 	%rd13, %r1, 3200;
	add.s64 	%rd14, %rd12, %rd13;
	mul.wide.u32 	%rd15, %r2, 160;
	add.s64 	%rd16, %rd14, %rd15;
	mul.wide.u32 	%rd17, %r3, 8;
	add.s64 	%rd18, %rd16, %rd17;
	setp.lt.f64 	%p1, %fd75, 0d0000000000000000;
	selp.f64 	%fd76, 0d0000000000000000, %fd75, %p1;
	st.global.f64 	[%rd18], %fd76;
	ret;

}
	// .globl	output_layer
.visible .entry output_layer(
	.param .u64 .ptr .align 1 output_layer_param_0,
	.param .u64 .ptr .align 1 output_layer_param_1,
	.param .u64 .ptr .align 1 output_layer_param_2
)
{
	.reg .pred 	%p<3>;
	.reg .b32 	%r<10>;
	.reg .b64 	%rd<22>;
	.reg .b64 	%fd<66>;

	ld.param.u64 	%rd10, [output_layer_param_0];
	ld.param.u64 	%rd11, [output_layer_param_1];
	ld.param.u64 	%rd9, [output_layer_param_2];
	cvta.to.global.u64 	%rd12, %rd11;
	cvta.to.global.u64 	%rd13, %rd10;
	mov.u32 	%r1, %ctaid.x;
	add.s64 	%rd1, %rd13, 80;
	mul.wide.u32 	%rd14, %r1, 32000;
	add.s64 	%rd15, %rd14, %rd12;
	add.s64 	%rd2, %rd15, 80;
	mov.f64 	%fd65, 0d0000000000000000;
	mov.b32 	%r8, 0;
$L__BB1_1:
	mul.wide.u32 	%rd16, %r8, 3200;
	add.s64 	%rd21, %rd1, %rd16;
	add.s64 	%rd20, %rd2, %rd16;
	mov.b32 	%r9, 0;
$L__BB1_2:
	ld.global.f64 	%fd5, [%rd21+-80];
	ld.global.f64 	%fd6, [%rd20+-80];
	fma.rn.f64 	%fd7, %fd5, %fd6, %fd65;
	ld.global.f64 	%fd8, [%rd21+-72];
	ld.global.f64 	%fd9, [%rd20+-72];
	fma.rn.f64 	%fd10, %fd8, %fd9, %fd7;
	ld.global.f64 	%fd11, [%rd21+-64];
	ld.global.f64 	%fd12, [%rd20+-64];
	fma.rn.f64 	%fd13, %fd11, %fd12, %fd10;
	ld.global.f64 	%fd14, [%rd21+-56];
	ld.global.f64 	%fd15, [%rd20+-56];
	fma.rn.f64 	%fd16, %fd14, %fd15, %fd13;
	ld.global.f64 	%fd17, [%rd21+-48];
	ld.global.f64 	%fd18, [%rd20+-48];
	fma.rn.f64 	%fd19, %fd17, %fd18, %fd16;
	ld.global.f64 	%fd20, [%rd21+-40];
	ld.global.f64 	%fd21, [%rd20+-40];
	fma.rn.f64 	%fd22, %fd20, %fd21, %fd19;
	ld.global.f64 	%fd23, [%rd21+-32];
	ld.global.f64 	%fd24, [%rd20+-32];
	fma.rn.f64 	%fd25, %fd23, %fd24, %fd22;
	ld.global.f64 	%fd26, [%rd21+-24];
	ld.global.f64 	%fd27, [%rd20+-24];
	fma.rn.f64 	%fd28, %fd26, %fd27, %fd25;
	ld.global.f64 	%fd29, [%rd21+-16];
	ld.global.f64 	%fd30, [%rd20+-16];
	fma.rn.f64 	%fd31, %fd29, %fd30, %fd28;
	ld.global.f64 	%fd32, [%rd21+-8];
	ld.global.f64 	%fd33, [%rd20+-8];
	fma.rn.f64 	%fd34, %fd32, %fd33, %fd31;
	ld.global.f64 	%fd35, [%rd21];
	ld.global.f64 	%fd36, [%rd20];
	fma.rn.f64 	%fd37, %fd35, %fd36, %fd34;
	ld.global.f64 	%fd38, [%rd21+8];
	ld.global.f64 	%fd39, [%rd20+8];
	fma.rn.f64 	%fd40, %fd38, %fd39, %fd37;
	ld.global.f64 	%fd41, [%rd21+16];
	ld.global.f64 	%fd42, [%rd20+16];
	fma.rn.f64 	%fd43, %fd41, %fd42, %fd40;
	ld.global.f64 	%fd44, [%rd21+24];
	ld.global.f64 	%fd45, [%rd20+24];
	fma.rn.f64 	%fd46, %fd44, %fd45, %fd43;
	ld.global.f64 	%fd47, [%rd21+32];
	ld.global.f64 	%fd48, [%rd20+32];
	fma.rn.f64 	%fd49, %fd47, %fd48, %fd46;
	ld.global.f64 	%fd50, [%rd21+40];
	ld.global.f64 	%fd51, [%rd20+40];
	fma.rn.f64 	%fd52, %fd50, %fd51, %fd49;
	ld.global.f64 	%fd53, [%rd21+48];
	ld.global.f64 	%fd54, [%rd20+48];
	fma.rn.f64 	%fd55, %fd53, %fd54, %fd52;
	ld.global.f64 	%fd56, [%rd21+56];
	ld.global.f64 	%fd57, [%rd20+56];
	fma.rn.f64 	%fd58, %fd56, %fd57, %fd55;
	ld.global.f64 	%fd59, [%rd21+64];
	ld.global.f64 	%fd60, [%rd20+64];
	fma.rn.f64 	%fd61, %fd59, %fd60, %fd58;
	ld.global.f64 	%fd62, [%rd21+72];
	ld.global.f64 	%fd63, [%rd20+72];
	fma.rn.f64 	%fd65, %fd62, %fd63, %fd61;
	add.s32 	%r9, %r9, 1;
	add.s64 	%rd21, %rd21, 160;
	add.s64 	%rd20, %rd20, 160;
	setp.ne.s32 	%p1, %r9, 20;
	@%p1 bra 	$L__BB1_2;
	add.s32 	%r8, %r8, 1;
	setp.ne.s32 	%p2, %r8, 10;
	@%p2 bra 	$L__BB1_1;
	cvta.to.global.u64 	%rd17, %rd9;
	mul.wide.u32 	%rd18, %r1, 8;
	add.s64 	%rd19, %rd17, %rd18;
	st.global.f64 	[%rd19], %fd65;
	ret;

}


// ===== COMPILED SASS (sm_100) =====

	.target	sm_100

	.elftype	@"ET_EXEC"


//--------------------- .note.nv.tkinfo           --------------------------
	.section	.note.nv.tkinfo,"",@"SHT_NOTE"
	.sectionflags	@"SHF_NOTE_NV_TKINFO"
	.tkinfo
        /*0018*/ 	.word	0x00000002
        /*0030*/ 	.string	""
        /*0030*/ 	.string	"ptxas"
        /*0030*/ 	.string	"Cuda compilation tools, release 13.0, V13.0.88"
        /*0030*/ 	.string	"Build cuda_13.0.r13.0/compiler.36424714_0"
        /*0030*/ 	.string	"-arch sm_100 -m 64 "



//--------------------- .note.nv.cuinfo           --------------------------
	.section	.note.nv.cuinfo,"",@"SHT_NOTE"
	.sectionflags	@"SHF_NOTE_NV_CUINFO"
        /*0018*/ 	.short	0x0002
        /*001a*/ 	.short	0x0064
        /*001c*/ 	.short	0x0082
	.zero		2


//--------------------- .nv.info                  --------------------------
	.section	.nv.info,"",@"SHT_CUDA_INFO"
	.align	4


	//----- nvinfo : EIATTR_REGCOUNT
	.align		4
        /*0000*/ 	.byte	0x04, 0x2f
        /*0002*/ 	.short	(.L_1 - .L_0)
	.align		4
.L_0:
        /*0004*/ 	.word	index@(convolution_relu_layer)
        /*0008*/ 	.word	0x00000020


	//----- nvinfo : EIATTR_FRAME_SIZE
	.align		4
.L_1:
        /*000c*/ 	.byte	0x04, 0x11
        /*000e*/ 	.short	(.L_3 - .L_2)
	.align		4
.L_2:
        /*0010*/ 	.word	index@(convolution_relu_layer)
        /*0014*/ 	.word	0x00000000


	//----- nvinfo : EIATTR_REGCOUNT
	.align		4
.L_3:
        /*0018*/ 	.byte	0x04, 0x2f
        /*001a*/ 	.short	(.L_5 - .L_4)
	.align		4
.L_4:
        /*001c*/ 	.word	index@(output_layer)
        /*0020*/ 	.word	0x0000001e


	//----- nvinfo : EIATTR_FRAME_SIZE
	.align		4
.L_5:
        /*0024*/ 	.byte	0x04, 0x11
        /*0026*/ 	.short	(.L_7 - .L_6)
	.align		4
.L_6:
        /*0028*/ 	.word	index@(output_layer)
        /*002c*/ 	.word	0x00000000


	//----- nvinfo : EIATTR_MIN_STACK_SIZE
	.align		4
.L_7:
        /*0030*/ 	.byte	0x04, 0x12
        /*0032*/ 	.short	(.L_9 - .L_8)
	.align		4
.L_8:
        /*0034*/ 	.word	index@(output_layer)
        /*0038*/ 	.word	0x00000000


	//----- nvinfo : EIATTR_MIN_STACK_SIZE
	.align		4
.L_9:
        /*003c*/ 	.byte	0x04, 0x12
        /*003e*/ 	.short	(.L_11 - .L_10)
	.align		4
.L_10:
        /*0040*/ 	.word	index@(convolution_relu_layer)
        /*0044*/ 	.word	0x00000000
.L_11:


//--------------------- .nv.compat                --------------------------
	.section	.nv.compat,"",@"SHT_CUDA_COMPAT_INFO"
	.align	4
        /*0000*/ 	.byte	0x02, 0x09, 0x00, 0x00, 0x02, 0x02, 0x01, 0x00, 0x02, 0x05, 0x05, 0x00, 0x03, 0x07, 0x01, 0x01
        /*0010*/ 	.byte	0x02, 0x03, 0x00, 0x00, 0x02, 0x06, 0x01, 0x00, 0x04, 0x0b, 0x08, 0x00, 0x01, 0x00, 0x00, 0x00
        /*0020*/ 	.byte	0x00, 0x00, 0x00, 0x00


//--------------------- .nv.info.output_layer     --------------------------
	.section	.nv.info.output_layer,"",@"SHT_CUDA_INFO"
	.sectionflags	@""
	.align	4


	//----- nvinfo : EIATTR_CUDA_API_VERSION
	.align		4
        /*0000*/ 	.byte	0x04, 0x37
        /*0002*/ 	.short	(.L_13 - .L_12)
.L_12:
        /*0004*/ 	.word	0x00000082


	//----- nvinfo : EIATTR_KPARAM_INFO
	.align		4
.L_13:
        /*0008*/ 	.byte	0x04, 0x17
        /*000a*/ 	.short	(.L_15 - .L_14)
.L_14:
        /*000c*/ 	.word	0x00000000
        /*0010*/ 	.short	0x0002
        /*0012*/ 	.short	0x0010
        /*0014*/ 	.byte	0x00, 0xf5, 0x21, 0x00


	//----- nvinfo : EIATTR_KPARAM_INFO
	.align		4
.L_15:
        /*0018*/ 	.byte	0x04, 0x17
        /*001a*/ 	.short	(.L_17 - .L_16)
.L_16:
        /*001c*/ 	.word	0x00000000
        /*0020*/ 	.short	0x0001
        /*0022*/ 	.short	0x0008
        /*0024*/ 	.byte	0x00, 0xf5, 0x21, 0x00


	//----- nvinfo : EIATTR_KPARAM_INFO
	.align		4
.L_17:
        /*0028*/ 	.byte	0x04, 0x17
        /*002a*/ 	.short	(.L_19 - .L_18)
.L_18:
        /*002c*/ 	.word	0x00000000
        /*0030*/ 	.short	0x0000
        /*0032*/ 	.short	0x0000
        /*0034*/ 	.byte	0x00, 0xf5, 0x21, 0x00


	//----- nvinfo : EIATTR_SPARSE_MMA_MASK
	.align		4
.L_19:
        /*0038*/ 	.byte	0x03, 0x50
        /*003a*/ 	.short	0x0000


	//----- nvinfo : EIATTR_MAXREG_COUNT
	.align		4
        /*003c*/ 	.byte	0x03, 0x1b
        /*003e*/ 	.short	0x00ff


	//----- nvinfo : EIATTR_MERCURY_ISA_VERSION
	.align		4
        /*0040*/ 	.byte	0x03, 0x5f
        /*0042*/ 	.short	0x0101


	//----- nvinfo : EIATTR_VRC_CTA_INIT_COUNT
	.align		4
        /*0044*/ 	.byte	0x02, 0x4a
	.zero		1
	.zero		1


	//----- nvinfo : EIATTR_EXIT_INSTR_OFFSETS
	.align		4
        /*0048*/ 	.byte	0x04, 0x1c
        /*004a*/ 	.short	(.L_21 - .L_20)


	//   ....[0]....
.L_20:
        /*004c*/ 	.word	0x000005c0


	//----- nvinfo : EIATTR_CBANK_PARAM_SIZE
	.align		4
.L_21:
        /*0050*/ 	.byte	0x03, 0x19
        /*0052*/ 	.short	0x0018


	//----- nvinfo : EIATTR_PARAM_CBANK
	.align		4
        /*0054*/ 	.byte	0x04, 0x0a
        /*0056*/ 	.short	(.L_23 - .L_22)
	.align		4
.L_22:
        /*0058*/ 	.word	index@(.nv.constant0.output_layer)
        /*005c*/ 	.short	0x0380
        /*005e*/ 	.short	0x0018


	//----- nvinfo : EIATTR_SW_WAR
	.align		4
.L_23:
        /*0060*/ 	.byte	0x04, 0x36
        /*0062*/ 	.short	(.L_25 - .L_24)
.L_24:
        /*0064*/ 	.word	0x00000008
.L_25:


//--------------------- .nv.info.convolution_relu_layer --------------------------
	.section	.nv.info.convolution_relu_layer,"",@"SHT_CUDA_INFO"
	.sectionflags	@""
	.align	4


	//----- nvinfo : EIATTR_CUDA_API_VERSION
	.align		4
        /*0000*/ 	.byte	0x04, 0x37
        /*0002*/ 	.short	(.L_27 - .L_26)
.L_26:
        /*0004*/ 	.word	0x00000082


	//----- nvinfo : EIATTR_KPARAM_INFO
	.align		4
.L_27:
        /*0008*/ 	.byte	0x04, 0x17
        /*000a*/ 	.short	(.L_29 - .L_28)
.L_28:
        /*000c*/ 	.word	0x00000000
        /*0010*/ 	.short	0x0002
        /*0012*/ 	.short	0x0010
        /*0014*/ 	.byte	0x00, 0xf5, 0x21, 0x00


	//----- nvinfo : EIATTR_KPARAM_INFO
	.align		4
.L_29:
        /*0018*/ 	.byte	0x04, 0x17
        /*001a*/ 	.short	(.L_31 - .L_30)
.L_30:
        /*001c*/ 	.word	0x00000000
        /*0020*/ 	.short	0x0001
        /*0022*/ 	.short	0x0008
        /*0024*/ 	.byte	0x00, 0xf5, 0x21, 0x00


	//----- nvinfo : EIATTR_KPARAM_INFO
	.align		4
.L_31:
        /*0028*/ 	.byte	0x04, 0x17
        /*002a*/ 	.short	(.L_33 - .L_32)
.L_32:
        /*002c*/ 	.word	0x00000000
        /*0030*/ 	.short	0x0000
        /*0032*/ 	.short	0x0000
        /*0034*/ 	.byte	0x00, 0xf5, 0x21, 0x00


	//----- nvinfo : EIATTR_SPARSE_MMA_MASK
	.align		4
.L_33:
        /*0038*/ 	.byte	0x03, 0x50
        /*003a*/ 	.short	0x0000


	//----- nvinfo : EIATTR_MAXREG_COUNT
	.align		4
        /*003c*/ 	.byte	0x03, 0x1b
        /*003e*/ 	.short	0x00ff


	//----- nvinfo : EIATTR_MERCURY_ISA_VERSION
	.align		4
        /*0040*/ 	.byte	0x03, 0x5f
        /*0042*/ 	.short	0x0101


	//----- nvinfo : EIATTR_VRC_CTA_INIT_COUNT
	.align		4
        /*0044*/ 	.byte	0x02, 0x4a
	.zero		1
	.zero		1


	//----- nvinfo : EIATTR_EXIT_INSTR_OFFSETS
	.align		4
        /*0048*/ 	.byte	0x04, 0x1c
        /*004a*/ 	.short	(.L_35 - .L_34)


	//   ....[0]....
.L_34:
        /*004c*/ 	.word	0x000005f0


	//----- nvinfo : EIATTR_CBANK_PARAM_SIZE
	.align		4
.L_35:
        /*0050*/ 	.byte	0x03, 0x19
        /*0052*/ 	.short	0x0018


	//----- nvinfo : EIATTR_PARAM_CBANK
	.align		4
        /*0054*/ 	.byte	0x04, 0x0a
        /*0056*/ 	.short	(.L_37 - .L_36)
	.align		4
.L_36:
        /*0058*/ 	.word	index@(.nv.constant0.convolution_relu_layer)
        /*005c*/ 	.short	0x0380
        /*005e*/ 	.short	0x0018


	//----- nvinfo : EIATTR_SW_WAR
	.align		4
.L_37:
        /*0060*/ 	.byte	0x04, 0x36
        /*0062*/ 	.short	(.L_39 - .L_38)
.L_38:
        /*0064*/ 	.word	0x00000008
.L_39:


//--------------------- .nv.callgraph             --------------------------
	.section	.nv.callgraph,"",@"SHT_CUDA_CALLGRAPH"
	.align	4
	.sectionentsize	8
	.align		4
        /*0000*/ 	.word	0x00000000
	.align		4
        /*0004*/ 	.word	0xffffffff
	.align		4
        /*0008*/ 	.word	0x00000000
	.align		4
        /*000c*/ 	.word	0xfffffffe
	.align		4
        /*0010*/ 	.word	0x00000000
	.align		4
        /*0014*/ 	.word	0xfffffffd
	.align		4
        /*0018*/ 	.word	0x00000000
	.align		4
        /*001c*/ 	.word	0xfffffffc


//--------------------- .text.output_layer        --------------------------
	.section	.text.output_layer,"ax",@progbits
	.align	128
        .global         output_layer
        .type           output_layer,@function
        .size           output_layer,(.L_x_4 - output_layer)
        .other          output_layer,@"STO_CUDA_ENTRY STV_DEFAULT"
output_layer:
.text.output_layer:
[----:B------:R-:W-:Y:S01]  /*0000*/  LDC R1, c[0x0][0x37c] ;  /* 0x0000df00ff017b82 */ /* 0x000fe20000000800 */
[----:B------:R-:W0:Y:S07]  /*0010*/  S2R R0, SR_CTAID.X ;  /* 0x0000000000007919 */ /* 0x000e2e0000002500 */
[----:B------:R-:W0:Y:S01]  /*0020*/  LDC.64 R2, c[0x0][0x388] ;  /* 0x0000e200ff027b82 */ /* 0x000e220000000a00 */
[----:B------:R-:W1:Y:S01]  /*0030*/  LDCU.64 UR6, c[0x0][0x380] ;  /* 0x00007000ff0677ac */ /* 0x000e620008000a00 */
[----:B------:R-:W-:Y:S01]  /*0040*/  HFMA2 R21, -RZ, RZ, 0, 0 ;  /* 0x00000000ff157431 */ /* 0x000fe200000001ff */
[----:B------:R-:W-:Y:S01]  /*0050*/  CS2R R16, SRZ ;  /* 0x0000000000107805 */ /* 0x000fe2000001ff00 */
[----:B------:R-:W2:Y:S01]  /*0060*/  LDCU.64 UR8, c[0x0][0x358] ;  /* 0x00006b00ff0877ac */ /* 0x000ea20008000a00 */
[----:B-1----:R-:W-:-:S04]  /*0070*/  UIADD3 UR5, UP0, UPT, UR6, 0x50, URZ ;  /* 0x0000005006057890 */ /* 0x002fc8000ff1e0ff */
[----:B------:R-:W-:Y:S01]  /*0080*/  UIADD3.X UR6, UPT, UPT, URZ, UR7, URZ, UP0, !UPT ;  /* 0x00000007ff067290 */ /* 0x000fe200087fe4ff */
[----:B0-----:R-:W-:-:S03]  /*0090*/  IMAD.WIDE.U32 R2, R0, 0x7d00, R2 ;  /* 0x00007d0000027825 */ /* 0x001fc600078e0002 */
[----:B------:R-:W-:-:S05]  /*00a0*/  IADD3 R2, P0, PT, R2, 0x50, RZ ;  /* 0x0000005002027810 */ /* 0x000fca0007f1e0ff */
[----:B--2---:R-:W-:-:S08]  /*00b0*/  IMAD.X R3, RZ, RZ, R3, P0 ;  /* 0x000000ffff037224 */ /* 0x004fd000000e0603 */
.L_x_1:
[----:B------:R-:W-:Y:S01]  /*00c0*/  MOV R5, UR6 ;  /* 0x0000000600057c02 */ /* 0x000fe20008000f00 */
[----:B------:R-:W-:Y:S01]  /*00d0*/  IMAD.U32 R4, RZ, RZ, UR5 ;  /* 0x00000005ff047e24 */ /* 0x000fe2000f8e00ff */
[----:B------:R-:W-:Y:S01]  /*00e0*/  UMOV UR4, URZ ;  /* 0x000000ff00047c82 */ /* 0x000fe20008000000 */
[----:B------:R-:W-:-:S04]  /*00f0*/  IMAD.WIDE.U32 R6, R21, 0xc80, R2 ;  /* 0x00000c8015067825 */ /* 0x000fc800078e0002 */
[----:B------:R-:W-:-:S04]  /*0100*/  IMAD.WIDE.U32 R4, R21, 0xc80, R4 ;  /* 0x00000c8015047825 */ /* 0x000fc800078e0004 */
[----:B------:R-:W-:-:S05]  /*0110*/  VIADD R21, R21, 0x1 ;  /* 0x0000000115157836 */ /* 0x000fca0000000000 */
[----:B------:R-:W-:-:S13]  /*0120*/  ISETP.NE.AND P2, PT, R21, 0xa, PT ;  /* 0x0000000a1500780c */ /* 0x000fda0003f45270 */
.L_x_0:
[----:B------:R-:W-:Y:S01]  /*0130*/  MOV R8, R6 ;  /* 0x0000000600087202 */ /* 0x000fe20000000f00 */
[----:B------:R-:W-:Y:S01]  /*0140*/  IMAD.MOV.U32 R9, RZ, RZ, R7 ;  /* 0x000000ffff097224 */ /* 0x000fe200078e0007 */
[----:B------:R-:W2:Y:S04]  /*0150*/  LDG.E.64 R22, desc[UR8][R4.64+-0x50] ;  /* 0xffffb00804167981 */ /* 0x000ea8000c1e1b00 */
[----:B------:R-:W2:Y:S04]  /*0160*/  LDG.E.64 R24, desc[UR8][R8.64+-0x50] ;  /* 0xffffb00808187981 */ /* 0x000ea8000c1e1b00 */
[----:B------:R-:W3:Y:S04]  /*0170*/  LDG.E.64 R18, desc[UR8][R4.64+-0x48] ;  /* 0xffffb80804127981 */ /* 0x000ee8000c1e1b00 */
[----:B------:R-:W3:Y:S04]  /*0180*/  LDG.E.64 R26, desc[UR8][R8.64+-0x48] ;  /* 0xffffb808081a7981 */ /* 0x000ee8000c1e1b00 */
[----:B------:R-:W4:Y:S04]  /*0190*/  LDG.E.64 R6, desc[UR8][R4.64+-0x40] ;  /* 0xffffc00804067981 */ /* 0x000f28000c1e1b00 */
[----:B------:R-:W4:Y:S04]  /*01a0*/  LDG.E.64 R10, desc[UR8][R8.64+-0x40] ;  /* 0xffffc008080a7981 */ /* 0x000f28000c1e1b00 */
[----:B------:R-:W5:Y:S04]  /*01b0*/  LDG.E.64 R12, desc[UR8][R4.64+-0x38] ;  /* 0xffffc808040c7981 */ /* 0x000f68000c1e1b00 */
[----:B------:R-:W5:Y:S01]  /*01c0*/  LDG.E.64 R14, desc[UR8][R8.64+-0x38] ;  /* 0xffffc808080e7981 */ /* 0x000f62000c1e1b00 */
[----:B--2---:R-:W-:-:S03]  /*01d0*/  DFMA R16, R22, R24, R16 ;  /* 0x000000181610722b */ /* 0x004fc60000000010 */
[----:B------:R-:W2:Y:S04]  /*01e0*/  LDG.E.64 R22, desc[UR8][R4.64+-0x30] ;  /* 0xffffd00804167981 */ /* 0x000ea8000c1e1b00 */
[----:B------:R-:W2:Y:S01]  /*01f0*/  LDG.E.64 R24, desc[UR8][R8.64+-0x30] ;  /* 0xffffd00808187981 */ /* 0x000ea2000c1e1b00 */
[----:B---3--:R-:W-:-:S03]  /*0200*/  DFMA R26, R18, R26, R16 ;  /* 0x0000001a121a722b */ /* 0x008fc60000000010 */
[----:B------:R-:W3:Y:S04]  /*0210*/  LDG.E.64 R16, desc[UR8][R4.64+-0x28] ;  /* 0xffffd80804107981 */ /* 0x000ee8000c1e1b00 */
[----:B------:R-:W3:Y:S01]  /*0220*/  LDG.E.64 R18, desc[UR8][R8.64+-0x28] ;  /* 0xffffd80808127981 */ /* 0x000ee2000c1e1b00 */
[----:B----4-:R-:W-:-:S03]  /*0230*/  DFMA R26, R6, R10, R26 ;  /* 0x0000000a061a722b */ /* 0x010fc6000000001a */
[----:B------:R-:W4:Y:S04]  /*0240*/  LDG.E.64 R6, desc[UR8][R4.64+-0x20] ;  /* 0xffffe00804067981 */ /* 0x000f28000c1e1b00 */
[----:B------:R-:W4:Y:S01]  /*0250*/  LDG.E.64 R10, desc[UR8][R8.64+-0x20] ;  /* 0xffffe008080a7981 */ /* 0x000f22000c1e1b00 */
[----:B-----5:R-:W-:-:S03]  /*0260*/  DFMA R26, R12, R14, R26 ;  /* 0x0000000e0c1a722b */ /* 0x020fc6000000001a */
        /* <DEDUP_REMOVED lines=36> */
[----:B------:R0:W5:Y:S04]  /*04b0*/  LDG.E.64 R12, desc[UR8][R4.64+0x48] ;  /* 0x00004808040c7981 */ /* 0x000168000c1e1b00 */
[----:B------:R-:W5:Y:S01]  /*04c0*/  LDG.E.64 R14, desc[UR8][R8.64+0x48] ;  /* 0x00004808080e7981 */ /* 0x000f62000c1e1b00 */
[----:B------:R-:W-:-:S04]  /*04d0*/  UIADD3 UR4, UPT, UPT, UR4, 0x1, URZ ;  /* 0x0000000104047890 */ /* 0x000fc8000fffe0ff */
[----:B------:R-:W-:Y:S01]  /*04e0*/  UISETP.NE.AND UP0, UPT, UR4, 0x14, UPT ;  /* 0x000000140400788c */ /* 0x000fe2000bf05270 */
[----:B0-----:R-:W-:-:S04]  /*04f0*/  IADD3 R4, P0, PT, R4, 0xa0, RZ ;  /* 0x000000a004047810 */ /* 0x001fc80007f1e0ff */
[----:B------:R-:W-:Y:S01]  /*0500*/  IADD3.X R5, PT, PT, RZ, R5, RZ, P0, !PT ;  /* 0x00000005ff057210 */ /* 0x000fe200007fe4ff */
[----:B--2---:R-:W-:-:S08]  /*0510*/  DFMA R22, R24, R22, R26 ;  /* 0x000000161816722b */ /* 0x004fd0000000001a */
[----:B---3--:R-:W-:-:S08]  /*0520*/  DFMA R16, R16, R18, R22 ;  /* 0x000000121010722b */ /* 0x008fd00000000016 */
[----:B----4-:R-:W-:Y:S01]  /*0530*/  DFMA R16, R6, R10, R16 ;  /* 0x0000000a0610722b */ /* 0x010fe20000000010 */
[----:B------:R-:W-:-:S05]  /*0540*/  IADD3 R6, P1, PT, R8, 0xa0, RZ ;  /* 0x000000a008067810 */ /* 0x000fca0007f3e0ff */
[----:B------:R-:W-:Y:S02]  /*0550*/  IMAD.X R7, RZ, RZ, R9, P1 ;  /* 0x000000ffff077224 */ /* 0x000fe400008e0609 */
[----:B-----5:R-:W-:Y:S01]  /*0560*/  DFMA R16, R12, R14, R16 ;  /* 0x0000000e0c10722b */ /* 0x020fe20000000010 */
[----:B------:R-:W-:Y:S10]  /*0570*/  BRA.U UP0, `(.L_x_0) ;  /* 0xfffffff900ec7547 */ /* 0x000ff4000b83ffff */
[----:B------:R-:W-:Y:S05]  /*0580*/  @P2 BRA `(.L_x_1) ;  /* 0xfffffff800cc2947 */ /* 0x000fea000383ffff */
[----:B------:R-:W0:Y:S02]  /*0590*/  LDC.64 R2, c[0x0][0x390] ;  /* 0x0000e400ff027b82 */ /* 0x000e240000000a00 */
[----:B0-----:R-:W-:-:S05]  /*05a0*/  IMAD.WIDE.U32 R2, R0, 0x8, R2 ;  /* 0x0000000800027825 */ /* 0x001fca00078e0002 */
[----:B------:R-:W-:Y:S01]  /*05b0*/  STG.E.64 desc[UR8][R2.64], R16 ;  /* 0x0000001002007986 */ /* 0x000fe2000c101b08 */
[----:B------:R-:W-:Y:S05]  /*05c0*/  EXIT ;  /* 0x000000000000794d */ /* 0x000fea0003800000 */
.L_x_2:
[----:B------:R-:W-:-:S00]  /*05d0*/  BRA `(.L_x_2) ;  /* 0xfffffffc00fc7947 */ /* 0x000fc0000383ffff */
[----:B------:R-:W-:-:S00]  /*05e0*/  NOP ;  /* 0x0000000000007918 */ /* 0x000fc00000000000 */
        /* <DEDUP_REMOVED lines=9> */
.L_x_4:


//--------------------- .text.convolution_relu_layer --------------------------
	.section	.text.convolution_relu_layer,"ax",@progbits
	.align	128
        .global         convolution_relu_layer
        .type           convolution_relu_layer,@function
        .size           convolution_relu_layer,(.L_x_5 - convolution_relu_layer)
        .other          convolution_relu_layer,@"STO_CUDA_ENTRY STV_DEFAULT"
convolution_relu_layer:
.text.convolution_relu_layer:
[----:B------:R-:W-:Y:S01]  /*0000*/  LDC R1, c[0x0][0x37c] ;  /* 0x0000df00ff017b82 */ /* 0x000fe20000000800 */
[----:B------:R-:W0:Y:S07]  /*0010*/  S2R R18, SR_TID.X ;  /* 0x0000000000127919 */ /* 0x000e2e0000002100 */
[----:B------:R-:W1:Y:S01]  /*0020*/  LDC.64 R6, c[0x0][0x380] ;  /* 0x0000e000ff067b82 */ /* 0x000e620000000a00 */
[----:B------:R-:W2:Y:S01]  /*0030*/  LDCU.64 UR4, c[0x0][0x358] ;  /* 0x00006b00ff0477ac */ /* 0x000ea20008000a00 */
[----:B------:R-:W3:Y:S01]  /*0040*/  S2R R0, SR_TID.Y ;  /* 0x0000000000007919 */ /* 0x000ee20000002200 */
[----:B------:R-:W4:Y:S05]  /*0050*/  S2R R19, SR_CTAID.X ;  /* 0x0000000000137919 */ /* 0x000f2a0000002500 */
[----:B------:R-:W4:Y:S01]  /*0060*/  LDC.64 R8, c[0x0][0x388] ;  /* 0x0000e200ff087b82 */ /* 0x000f220000000a00 */
[----:B0-----:R-:W-:-:S05]  /*0070*/  LEA R3, R18, R18, 0x2 ;  /* 0x0000001212037211 */ /* 0x001fca00078e10ff */
[----:B-1----:R-:W-:Y:S01]  /*0080*/  IMAD.WIDE.U32 R6, R3, 0x320, R6 ;  /* 0x0000032003067825 */ /* 0x002fe200078e0006 */
[----:B---3--:R-:W-:-:S03]  /*0090*/  LEA R3, R0, R0, 0x2 ;  /* 0x0000000000037211 */ /* 0x008fc600078e10ff */
[----:B----4-:R-:W-:-:S04]  /*00a0*/  IMAD.WIDE.U32 R8, R19, 0xc8, R8 ;  /* 0x000000c813087825 */ /* 0x010fc800078e0008 */
[----:B------:R-:W-:Y:S01]  /*00b0*/  IMAD.WIDE.U32 R6, R3, 0x8, R6 ;  /* 0x0000000803067825 */ /* 0x000fe200078e0006 */
[----:B--2---:R-:W2:Y:S04]  /*00c0*/  LDG.E.64 R16, desc[UR4][R8.64] ;  /* 0x0000000408107981 */ /* 0x004ea8000c1e1b00 */
[----:B------:R-:W2:Y:S04]  /*00d0*/  LDG.E.64 R14, desc[UR4][R6.64] ;  /* 0x00000004060e7981 */ /* 0x000ea8000c1e1b00 */
[----:B------:R-:W3:Y:S04]  /*00e0*/  LDG.E.64 R2, desc[UR4][R8.64+0x8] ;  /* 0x0000080408027981 */ /* 0x000ee8000c1e1b00 */
[----:B------:R-:W3:Y:S04]  /*00f0*/  LDG.E.64 R12, desc[UR4][R6.64+0x8] ;  /* 0x00000804060c7981 */ /* 0x000ee8000c1e1b00 */
[----:B------:R-:W4:Y:S04]  /*0100*/  LDG.E.64 R4, desc[UR4][R8.64+0x10] ;  /* 0x0000100408047981 */ /* 0x000f28000c1e1b00 */
[----:B------:R-:W4:Y:S04]  /*0110*/  LDG.E.64 R10, desc[UR4][R6.64+0x10] ;  /* 0x00001004060a7981 */ /* 0x000f28000c1e1b00 */
[----:B------:R-:W5:Y:S04]  /*0120*/  LDG.E.64 R20, desc[UR4][R8.64+0x18] ;  /* 0x0000180408147981 */ /* 0x000f68000c1e1b00 */
[----:B------:R-:W5:Y:S04]  /*0130*/  LDG.E.64 R22, desc[UR4][R6.64+0x18] ;  /* 0x0000180406167981 */ /* 0x000f68000c1e1b00 */
[----:B------:R-:W5:Y:S04]  /*0140*/  LDG.E.64 R26, desc[UR4][R8.64+0xc0] ;  /* 0x0000c004081a7981 */ /* 0x000f68000c1e1b00 */
[----:B------:R-:W5:Y:S01]  /*0150*/  LDG.E.64 R28, desc[UR4][R6.64+0xca0] ;  /* 0x000ca004061c7981 */ /* 0x000f62000c1e1b00 */
[----:B--2---:R-:W-:-:S03]  /*0160*/  DFMA R24, R14, R16, RZ ;  /* 0x000000100e18722b */ /* 0x004fc600000000ff */
        /* <DEDUP_REMOVED lines=59> */
[----:B--2---:R-:W-:-:S08]  /*0520*/  DFMA R14, R14, R16, R20 ;  /* 0x000000100e0e722b */ /* 0x004fd00000000014 */
[----:B---3--:R-:W-:Y:S01]  /*0530*/  DFMA R2, R2, R12, R14 ;  /* 0x0000000c0202722b */ /* 0x008fe2000000000e */
[----:B------:R-:W0:Y:S07]  /*0540*/  LDC.64 R12, c[0x0][0x390] ;  /* 0x0000e400ff0c7b82 */ /* 0x000e2e0000000a00 */
[----:B----4-:R-:W-:-:S08]  /*0550*/  DFMA R2, R10, R4, R2 ;  /* 0x000000040a02722b */ /* 0x010fd00000000002 */
[----:B-----5:R-:W-:-:S08]  /*0560*/  DFMA R2, R22, R24, R2 ;  /* 0x000000181602722b */ /* 0x020fd00000000002 */
[----:B------:R-:W-:Y:S01]  /*0570*/  DFMA R2, R28, R26, R2 ;  /* 0x0000001a1c02722b */ /* 0x000fe20000000002 */
[----:B0-----:R-:W-:-:S07]  /*0580*/  IMAD.WIDE.U32 R4, R19, 0xc80, R12 ;  /* 0x00000c8013047825 */ /* 0x001fce00078e000c */
[----:B------:R-:W-:Y:S01]  /*0590*/  DSETP.GEU.AND P0, PT, R2, RZ, PT ;  /* 0x000000ff0200722a */ /* 0x000fe20003f0e000 */
[----:B------:R-:W-:-:S05]  /*05a0*/  IMAD.WIDE.U32 R4, R18, 0xa0, R4 ;  /* 0x000000a012047825 */ /* 0x000fca00078e0004 */
[----:B------:R-:W-:Y:S01]  /*05b0*/  FSEL R2, R2, RZ, P0 ;  /* 0x000000ff02027208 */ /* 0x000fe20000000000 */
[----:B------:R-:W-:Y:S01]  /*05c0*/  IMAD.WIDE.U32 R4, R0, 0x8, R4 ;  /* 0x0000000800047825 */ /* 0x000fe200078e0004 */
[----:B------:R-:W-:-:S05]  /*05d0*/  FSEL R3, R3, RZ, P0 ;  /* 0x000000ff03037208 */ /* 0x000fca0000000000 */
[----:B------:R-:W-:Y:S01]  /*05e0*/  STG.E.64 desc[UR4][R4.64], R2 ;  /* 0x0000000204007986 */ /* 0x000fe2000c101b04 */
[----:B------:R-:W-:Y:S05]  /*05f0*/  EXIT ;  /* 0x000000000000794d */ /* 0x000fea0003800000 */
.L_x_3:
        /* <DEDUP_REMOVED lines=16> */
.L_x_5:


//--------------------- .nv.shared.reserved.0     --------------------------
	.section	.nv.shared.reserved.0,"aw",@nobits
	.weak		__nv_reservedSMEM_offset_0_alias
	.size		__nv_reservedSMEM_offset_0_alias, 0, 64
	.other		__nv_reservedSMEM_offset_0_alias,@"STO_CUDA_RESERVED_SHARED STV_DEFAULT"
__nv_reservedSMEM_offset_0_alias:
	.zero		0
	.zero		64


//--------------------- .nv.constant0.output_layer --------------------------
	.section	.nv.constant0.output_layer,"a",@progbits
	.sectionflags	@""
	.align	4
.nv.constant0.output_layer:
	.zero		920


//--------------------- .nv.constant0.convolution_relu_layer --------------------------
	.section	.nv.constant0.convolution_relu_layer,"a",@progbits
	.sectionflags	@""
	.align	4
.nv.constant0.convolution_relu_layer:
	.zero		920


//--------------------- SYMBOLS --------------------------

	.type		.nv.reservedSmem.offset0,@object
	.size		.nv.reservedSmem.offset0,0x4
